//
// Generated by NVIDIA NVVM Compiler
//
// Compiler Build ID: CL-36424714
// Cuda compilation tools, release 13.0, V13.0.88
// Based on NVVM 20.0.0
//

.version 9.0
.target sm_100
.address_size 64

	// .globl	_Z9times_twoPdm

.visible .entry _Z9times_twoPdm(
	.param .u64 .ptr .align 1 _Z9times_twoPdm_param_0,
	.param .u64 _Z9times_twoPdm_param_1
)
{
	.reg .pred 	%p<2>;
	.reg .b32 	%r<5>;
	.reg .b64 	%rd<7>;
	.reg .b64 	%fd<3>;

	ld.param.u64 	%rd2, [_Z9times_twoPdm_param_0];
	ld.param.u64 	%rd3, [_Z9times_twoPdm_param_1];
	mov.u32 	%r1, %ctaid.x;
	mov.u32 	%r2, %ntid.x;
	mov.u32 	%r3, %tid.x;
	mad.lo.s32 	%r4, %r1, %r2, %r3;
	cvt.u64.u32 	%rd1, %r4;
	setp.le.u64 	%p1, %rd3, %rd1;
	@%p1 bra 	$L__BB0_2;
	cvta.to.global.u64 	%rd4, %rd2;
	shl.b64 	%rd5, %rd1, 3;
	add.s64 	%rd6, %rd4, %rd5;
	ld.global.f64 	%fd1, [%rd6];
	add.f64 	%fd2, %fd1, %fd1;
	st.global.f64 	[%rd6], %fd2;
$L__BB0_2:
	ret;

}


// ===== COMPILED SASS (sm_100) =====

	.target	sm_100

	.elftype	@"ET_EXEC"


//--------------------- .note.nv.tkinfo           --------------------------
	.section	.note.nv.tkinfo,"",@"SHT_NOTE"
	.sectionflags	@"SHF_NOTE_NV_TKINFO"
	.tkinfo
        /*0018*/ 	.word	0x00000002
        /*0030*/ 	.string	""
        /*0030*/ 	.string	"ptxas"
        /*0030*/ 	.string	"Cuda compilation tools, release 13.0, V13.0.88"
        /*0030*/ 	.string	"Build cuda_13.0.r13.0/compiler.36424714_0"
        /*0030*/ 	.string	"-arch sm_100 -m 64 "



//--------------------- .note.nv.cuinfo           --------------------------
	.section	.note.nv.cuinfo,"",@"SHT_NOTE"
	.sectionflags	@"SHF_NOTE_NV_CUINFO"
        /*0018*/ 	.short	0x0002
        /*001a*/ 	.short	0x0064
        /*001c*/ 	.short	0x0082
	.zero		2


//--------------------- .nv.info                  --------------------------
	.section	.nv.info,"",@"SHT_CUDA_INFO"
	.align	4


	//----- nvinfo : EIATTR_REGCOUNT
	.align		4
        /*0000*/ 	.byte	0x04, 0x2f
        /*0002*/ 	.short	(.L_1 - .L_0)
	.align		4
.L_0:
        /*0004*/ 	.word	index@(_Z9times_twoPdm)
        /*0008*/ 	.word	0x00000008


	//----- nvinfo : EIATTR_FRAME_SIZE
	.align		4
.L_1:
        /*000c*/ 	.byte	0x04, 0x11
        /*000e*/ 	.short	(.L_3 - .L_2)
	.align		4
.L_2:
        /*0010*/ 	.word	index@(_Z9times_twoPdm)
        /*0014*/ 	.word	0x00000000


	//----- nvinfo : EIATTR_MIN_STACK_SIZE
	.align		4
.L_3:
        /*0018*/ 	.byte	0x04, 0x12
        /*001a*/ 	.short	(.L_5 - .L_4)
	.align		4
.L_4:
        /*001c*/ 	.word	index@(_Z9times_twoPdm)
        /*0020*/ 	.word	0x00000000
.L_5:


//--------------------- .nv.compat                --------------------------
	.section	.nv.compat,"",@"SHT_CUDA_COMPAT_INFO"
	.align	4
        /*0000*/ 	.byte	0x02, 0x09, 0x00, 0x00, 0x02, 0x02, 0x01, 0x00, 0x02, 0x05, 0x05, 0x00, 0x03, 0x07, 0x01, 0x01
        /*0010*/ 	.byte	0x02, 0x03, 0x00, 0x00, 0x02, 0x06, 0x01, 0x00, 0x04, 0x0b, 0x08, 0x00, 0x01, 0x00, 0x00, 0x00
        /*0020*/ 	.byte	0x00, 0x00, 0x00, 0x00


//--------------------- .nv.info._Z9times_twoPdm  --------------------------
	.section	.nv.info._Z9times_twoPdm,"",@"SHT_CUDA_INFO"
	.sectionflags	@""
	.align	4


	//----- nvinfo : EIATTR_CUDA_API_VERSION
	.align		4
        /*0000*/ 	.byte	0x04, 0x37
        /*0002*/ 	.short	(.L_7 - .L_6)
.L_6:
        /*0004*/ 	.word	0x00000082


	//----- nvinfo : EIATTR_KPARAM_INFO
	.align		4
.L_7:
        /*0008*/ 	.byte	0x04, 0x17
        /*000a*/ 	.short	(.L_9 - .L_8)
.L_8:
        /*000c*/ 	.word	0x00000000
        /*0010*/ 	.short	0x0001
        /*0012*/ 	.short	0x0008
        /*0014*/ 	.byte	0x00, 0xf0, 0x21, 0x00


	//----- nvinfo : EIATTR_KPARAM_INFO
	.align		4
.L_9:
        /*0018*/ 	.byte	0x04, 0x17
        /*001a*/ 	.short	(.L_11 - .L_10)
.L_10:
        /*001c*/ 	.word	0x00000000
        /*0020*/ 	.short	0x0000
        /*0022*/ 	.short	0x0000
        /*0024*/ 	.byte	0x00, 0xf5, 0x21, 0x00


	//----- nvinfo : EIATTR_SPARSE_MMA_MASK
	.align		4
.L_11:
        /*0028*/ 	.byte	0x03, 0x50
        /*002a*/ 	.short	0x0000


	//----- nvinfo : EIATTR_MAXREG_COUNT
	.align		4
        /*002c*/ 	.byte	0x03, 0x1b
        /*002e*/ 	.short	0x00ff


	//----- nvinfo : EIATTR_MERCURY_ISA_VERSION
	.align		4
        /*0030*/ 	.byte	0x03, 0x5f
        /*0032*/ 	.short	0x0101


	//----- nvinfo : EIATTR_VRC_CTA_INIT_COUNT
	.align		4
        /*0034*/ 	.byte	0x02, 0x4a
	.zero		1
	.zero		1


	//----- nvinfo : EIATTR_EXIT_INSTR_OFFSETS
	.align		4
        /*0038*/ 	.byte	0x04, 0x1c
        /*003a*/ 	.short	(.L_13 - .L_12)


	//   ....[0]....
.L_12:
        /*003c*/ 	.word	0x00000080


	//   ....[1]....
        /*0040*/ 	.word	0x00000100


	//----- nvinfo : EIATTR_CBANK_PARAM_SIZE
	.align		4
.L_13:
        /*0044*/ 	.byte	0x03, 0x19
        /*0046*/ 	.short	0x0010


	//----- nvinfo : EIATTR_PARAM_CBANK
	.align		4
        /*0048*/ 	.byte	0x04, 0x0a
        /*004a*/ 	.short	(.L_15 - .L_14)
	.align		4
.L_14:
        /*004c*/ 	.word	index@(.nv.constant0._Z9times_twoPdm)
        /*0050*/ 	.short	0x0380
        /*0052*/ 	.short	0x0010


	//----- nvinfo : EIATTR_SW_WAR
	.align		4
.L_15:
        /*0054*/ 	.byte	0x04, 0x36
        /*0056*/ 	.short	(.L_17 - .L_16)
.L_16:
        /*0058*/ 	.word	0x00000008
.L_17:


//--------------------- .nv.callgraph             --------------------------
	.section	.nv.callgraph,"",@"SHT_CUDA_CALLGRAPH"
	.align	4
	.sectionentsize	8
	.align		4
        /*0000*/ 	.word	0x00000000
	.align		4
        /*0004*/ 	.word	0xffffffff
	.align		4
        /*0008*/ 	.word	0x00000000
	.align		4
        /*000c*/ 	.word	0xfffffffe
	.align		4
        /*0010*/ 	.word	0x00000000
	.align		4
        /*0014*/ 	.word	0xfffffffd
	.align		4
        /*0018*/ 	.word	0x00000000
	.align		4
        /*001c*/ 	.word	0xfffffffc


//--------------------- .text._Z9times_twoPdm     --------------------------
	.section	.text._Z9times_twoPdm,"ax",@progbits
	.align	128
        .global         _Z9times_twoPdm
        .type           _Z9times_twoPdm,@function
        .size           _Z9times_twoPdm,(.L_x_1 - _Z9times_twoPdm)
        .other          _Z9times_twoPdm,@"STO_CUDA_ENTRY STV_DEFAULT"
_Z9times_twoPdm:
.text._Z9times_twoPdm:
[----:B------:R-:W-:Y:S01]  /*0000*/  LDC R1, c[0x0][0x37c] ;  /* 0x0000df00ff017b82 */ /* 0x000fe20000000800 */
[----:B------:R-:W0:Y:S07]  /*0010*/  S2R R3, SR_TID.X ;  /* 0x0000000000037919 */ /* 0x000e2e0000002100 */
[----:B------:R-:W0:Y:S01]  /*0020*/  S2UR UR4, SR_CTAID.X ;  /* 0x00000000000479c3 */ /* 0x000e220000002500 */
[----:B------:R-:W1:Y:S07]  /*0030*/  LDCU.64 UR6, c[0x0][0x388] ;  /* 0x00007100ff0677ac */ /* 0x000e6e0008000a00 */
[----:B------:R-:W0:Y:S02]  /*0040*/  LDC R0, c[0x0][0x360] ;  /* 0x0000d800ff007b82 */ /* 0x000e240000000800 */
[----:B0-----:R-:W-:-:S05]  /*0050*/  IMAD R0, R0, UR4, R3 ;  /* 0x0000000400007c24 */ /* 0x001fca000f8e0203 */
[----:B-1----:R-:W-:-:S04]  /*0060*/  ISETP.GE.U32.AND P0, PT, R0, UR6, PT ;  /* 0x0000000600007c0c */ /* 0x002fc8000bf06070 */
[----:B------:R-:W-:-:S13]  /*0070*/  ISETP.GE.U32.AND.EX P0, PT, RZ, UR7, PT, P0 ;  /* 0x00000007ff007c0c */ /* 0x000fda000bf06100 */
[----:B------:R-:W-:Y:S05]  /*0080*/  @P0 EXIT ;  /* 0x000000000000094d */ /* 0x000fea0003800000 */
[----:B------:R-:W0:Y:S01]  /*0090*/  LDCU.64 UR6, c[0x0][0x380] ;  /* 0x00007000ff0677ac */ /* 0x000e220008000a00 */
[----:B------:R-:W1:Y:S01]  /*00a0*/  LDCU.64 UR4, c[0x0][0x358] ;  /* 0x00006b00ff0477ac */ /* 0x000e620008000a00 */
[----:B0-----:R-:W-:-:S04]  /*00b0*/  LEA R2, P0, R0, UR6, 0x3 ;  /* 0x0000000600027c11 */ /* 0x001fc8000f8018ff */
[----:B------:R-:W-:-:S05]  /*00c0*/  LEA.HI.X R3, R0, UR7, RZ, 0x3, P0 ;  /* 0x0000000700037c11 */ /* 0x000fca00080f1cff */
[----:B-1----:R-:W2:Y:S02]  /*00d0*/  LDG.E.64 R4, desc[UR4][R2.64] ;  /* 0x0000000402047981 */ /* 0x002ea4000c1e1b00 */
[----:B--2---:R-:W-:-:S07]  /*00e0*/  DADD R4, R4, R4 ;  /* 0x0000000004047229 */ /* 0x004fce0000000004 */
[----:B------:R-:W-:Y:S01]  /*00f0*/  STG.E.64 desc[UR4][R2.64], R4 ;  /* 0x0000000402007986 */ /* 0x000fe2000c101b04 */
[----:B------:R-:W-:Y:S05]  /*0100*/  EXIT ;  /* 0x000000000000794d */ /* 0x000fea0003800000 */
.L_x_0:
[----:B------:R-:W-:-:S00]  /*0110*/  BRA `(.L_x_0) ;  /* 0xfffffffc00fc7947 */ /* 0x000fc0000383ffff */
[----:B------:R-:W-:-:S00]  /*0120*/  NOP ;  /* 0x0000000000007918 */ /* 0x000fc00000000000 */
        /* <DEDUP_REMOVED lines=13> */
.L_x_1:


//--------------------- .nv.shared.reserved.0     --------------------------
	.section	.nv.shared.reserved.0,"aw",@nobits
	.weak		__nv_reservedSMEM_offset_0_alias
	.size		__nv_reservedSMEM_offset_0_alias, 0, 64
	.other		__nv_reservedSMEM_offset_0_alias,@"STO_CUDA_RESERVED_SHARED STV_DEFAULT"
__nv_reservedSMEM_offset_0_alias:
	.zero		0
	.zero		64


//--------------------- .nv.constant0._Z9times_twoPdm --------------------------
	.section	.nv.constant0._Z9times_twoPdm,"a",@progbits
	.sectionflags	@""
	.align	4
.nv.constant0._Z9times_twoPdm:
	.zero		912


//--------------------- SYMBOLS --------------------------

	.type		.nv.reservedSmem.offset0,@object
	.size		.nv.reservedSmem.offset0,0x4
